	.headerflags	@"EF_CUDA_TEXMODE_UNIFIED EF_CUDA_64BIT_ADDRESS EF_CUDA_ACCELERATORS EF_CUDA_SM90 EF_CUDA_VIRTUAL_SM(EF_CUDA_SM90)"
	.elftype	@"ET_EXEC"


//--------------------- .nv.info                  --------------------------
	.section	.nv.info,"",@"SHT_CUDA_INFO"
	.align	4


	//----- nvinfo : EIATTR_REGCOUNT
	.align		4
        /*0000*/ 	.byte	0x04, 0x2f
        /*0002*/ 	.short	(.L_3 - .L_2)
	.align		4
.L_2:
        /*0004*/ 	.word	index@(triton_poi_fused__native_batch_norm_legit_no_training_add_convolution_relu_39)
        /*0008*/ 	.word	0x0000002b


	//----- nvinfo : EIATTR_MIN_STACK_SIZE
	.align		4
.L_3:
        /*000c*/ 	.byte	0x04, 0x12
        /*000e*/ 	.short	(.L_5 - .L_4)
	.align		4
.L_4:
        /*0010*/ 	.word	index@(triton_poi_fused__native_batch_norm_legit_no_training_add_convolution_relu_39)
        /*0014*/ 	.word	0x00000000


	//----- nvinfo : EIATTR_FRAME_SIZE
	.align		4
.L_5:
        /*0018*/ 	.byte	0x04, 0x11
        /*001a*/ 	.short	(.L_7 - .L_6)
	.align		4
.L_6:
        /*001c*/ 	.word	index@(triton_poi_fused__native_batch_norm_legit_no_training_add_convolution_relu_39)
        /*0020*/ 	.word	0x00000000


	//----- nvinfo : EIATTR_MIN_STACK_SIZE
	.align		4
.L_7:
        /*0024*/ 	.byte	0x04, 0x12
        /*0026*/ 	.short	(.L_9 - .L_8)
	.align		4
.L_8:
        /*0028*/ 	.word	index@(triton_poi_fused__native_batch_norm_legit_no_training_add_convolution_relu_39)
        /*002c*/ 	.word	0x00000000
.L_9:


//--------------------- .nv.info.triton_poi_fused__native_batch_norm_legit_no_training_add_convolution_relu_39 --------------------------
	.section	.nv.info.triton_poi_fused__native_batch_norm_legit_no_training_add_convolution_relu_39,"",@"SHT_CUDA_INFO"
	.sectionflags	@""
	.align	4


	//----- nvinfo : EIATTR_CUDA_API_VERSION
	.align		4
        /*0000*/ 	.byte	0x04, 0x37
        /*0002*/ 	.short	(.L_11 - .L_10)
.L_10:
        /*0004*/ 	.word	0x0000007c


	//----- nvinfo : EIATTR_KPARAM_INFO
	.align		4
.L_11:
        /*0008*/ 	.byte	0x04, 0x17
        /*000a*/ 	.short	(.L_13 - .L_12)
.L_12:
        /*000c*/ 	.word	0x00000000
        /*0010*/ 	.short	0x000d
        /*0012*/ 	.short	0x0068
        /*0014*/ 	.byte	0x00, 0xf0, 0x11, 0x00


	//----- nvinfo : EIATTR_KPARAM_INFO
	.align		4
.L_13:
        /*0018*/ 	.byte	0x04, 0x17
        /*001a*/ 	.short	(.L_15 - .L_14)
.L_14:
        /*001c*/ 	.word	0x00000000
        /*0020*/ 	.short	0x000c
        /*0022*/ 	.short	0x0060
        /*0024*/ 	.byte	0x00, 0xf4, 0x21, 0x00


	//----- nvinfo : EIATTR_KPARAM_INFO
	.align		4
.L_15:
        /*0028*/ 	.byte	0x04, 0x17
        /*002a*/ 	.short	(.L_17 - .L_16)
.L_16:
        /*002c*/ 	.word	0x00000000
        /*0030*/ 	.short	0x000b
        /*0032*/ 	.short	0x0058
        /*0034*/ 	.byte	0x00, 0xf4, 0x21, 0x00


	//----- nvinfo : EIATTR_KPARAM_INFO
	.align		4
.L_17:
        /*0038*/ 	.byte	0x04, 0x17
        /*003a*/ 	.short	(.L_19 - .L_18)
.L_18:
        /*003c*/ 	.word	0x00000000
        /*0040*/ 	.short	0x000a
        /*0042*/ 	.short	0x0050
        /*0044*/ 	.byte	0x00, 0xf4, 0x21, 0x00


	//----- nvinfo : EIATTR_KPARAM_INFO
	.align		4
.L_19:
        /*0048*/ 	.byte	0x04, 0x17
        /*004a*/ 	.short	(.L_21 - .L_20)
.L_20:
        /*004c*/ 	.word	0x00000000
        /*0050*/ 	.short	0x0009
        /*0052*/ 	.short	0x0048
        /*0054*/ 	.byte	0x00, 0xf4, 0x21, 0x00


	//----- nvinfo : EIATTR_KPARAM_INFO
	.align		4
.L_21:
        /*0058*/ 	.byte	0x04, 0x17
        /*005a*/ 	.short	(.L_23 - .L_22)
.L_22:
        /*005c*/ 	.word	0x00000000
        /*0060*/ 	.short	0x0008
        /*0062*/ 	.short	0x0040
        /*0064*/ 	.byte	0x00, 0xf4, 0x21, 0x00


	//----- nvinfo : EIATTR_KPARAM_INFO
	.align		4
.L_23:
        /*0068*/ 	.byte	0x04, 0x17
        /*006a*/ 	.short	(.L_25 - .L_24)
.L_24:
        /*006c*/ 	.word	0x00000000
        /*0070*/ 	.short	0x0007
        /*0072*/ 	.short	0x0038
        /*0074*/ 	.byte	0x00, 0xf4, 0x21, 0x00


	//----- nvinfo : EIATTR_KPARAM_INFO
	.align		4
.L_25:
        /*0078*/ 	.byte	0x04, 0x17
        /*007a*/ 	.short	(.L_27 - .L_26)
.L_26:
        /*007c*/ 	.word	0x00000000
        /*0080*/ 	.short	0x0006
        /*0082*/ 	.short	0x0030
        /*0084*/ 	.byte	0x00, 0xf4, 0x21, 0x00


	//----- nvinfo : EIATTR_KPARAM_INFO
	.align		4
.L_27:
        /*0088*/ 	.byte	0x04, 0x17
        /*008a*/ 	.short	(.L_29 - .L_28)
.L_28:
        /*008c*/ 	.word	0x00000000
        /*0090*/ 	.short	0x0005
        /*0092*/ 	.short	0x0028
        /*0094*/ 	.byte	0x00, 0xf4, 0x21, 0x00


	//----- nvinfo : EIATTR_KPARAM_INFO
	.align		4
.L_29:
        /*0098*/ 	.byte	0x04, 0x17
        /*009a*/ 	.short	(.L_31 - .L_30)
.L_30:
        /*009c*/ 	.word	0x00000000
        /*00a0*/ 	.short	0x0004
        /*00a2*/ 	.short	0x0020
        /*00a4*/ 	.byte	0x00, 0xf4, 0x21, 0x00


	//----- nvinfo : EIATTR_KPARAM_INFO
	.align		4
.L_31:
        /*00a8*/ 	.byte	0x04, 0x17
        /*00aa*/ 	.short	(.L_33 - .L_32)
.L_32:
        /*00ac*/ 	.word	0x00000000
        /*00b0*/ 	.short	0x0003
        /*00b2*/ 	.short	0x0018
        /*00b4*/ 	.byte	0x00, 0xf4, 0x21, 0x00


	//----- nvinfo : EIATTR_KPARAM_INFO
	.align		4
.L_33:
        /*00b8*/ 	.byte	0x04, 0x17
        /*00ba*/ 	.short	(.L_35 - .L_34)
.L_34:
        /*00bc*/ 	.word	0x00000000
        /*00c0*/ 	.short	0x0002
        /*00c2*/ 	.short	0x0010
        /*00c4*/ 	.byte	0x00, 0xf4, 0x21, 0x00


	//----- nvinfo : EIATTR_KPARAM_INFO
	.align		4
.L_35:
        /*00c8*/ 	.byte	0x04, 0x17
        /*00ca*/ 	.short	(.L_37 - .L_36)
.L_36:
        /*00cc*/ 	.word	0x00000000
        /*00d0*/ 	.short	0x0001
        /*00d2*/ 	.short	0x0008
        /*00d4*/ 	.byte	0x00, 0xf4, 0x21, 0x00


	//----- nvinfo : EIATTR_KPARAM_INFO
	.align		4
.L_37:
        /*00d8*/ 	.byte	0x04, 0x17
        /*00da*/ 	.short	(.L_39 - .L_38)
.L_38:
        /*00dc*/ 	.word	0x00000000
        /*00e0*/ 	.short	0x0000
        /*00e2*/ 	.short	0x0000
        /*00e4*/ 	.byte	0x00, 0xf4, 0x21, 0x00


	//----- nvinfo : EIATTR_SPARSE_MMA_MASK
	.align		4
.L_39:
        /*00e8*/ 	.byte	0x03, 0x50
        /*00ea*/ 	.short	0x0000


	//----- nvinfo : EIATTR_MAXREG_COUNT
	.align		4
        /*00ec*/ 	.byte	0x03, 0x1b
        /*00ee*/ 	.short	0x00ff


	//----- nvinfo : EIATTR_EXIT_INSTR_OFFSETS
	.align		4
        /*00f0*/ 	.byte	0x04, 0x1c
        /*00f2*/ 	.short	(.L_41 - .L_40)


	//   ....[0]....
.L_40:
        /*00f4*/ 	.word	0x00000d60


	//----- nvinfo : EIATTR_REQNTID
	.align		4
.L_41:
        /*00f8*/ 	.byte	0x04, 0x10
        /*00fa*/ 	.short	(.L_43 - .L_42)
.L_42:
        /*00fc*/ 	.word	0x00000080
        /*0100*/ 	.word	0x00000001
        /*0104*/ 	.word	0x00000001


	//----- nvinfo : EIATTR_CBANK_PARAM_SIZE
	.align		4
.L_43:
        /*0108*/ 	.byte	0x03, 0x19
        /*010a*/ 	.short	0x006c


	//----- nvinfo : EIATTR_PARAM_CBANK
	.align		4
        /*010c*/ 	.byte	0x04, 0x0a
        /*010e*/ 	.short	(.L_45 - .L_44)
	.align		4
.L_44:
        /*0110*/ 	.word	index@(.nv.constant0.triton_poi_fused__native_batch_norm_legit_no_training_add_convolution_relu_39)
        /*0114*/ 	.short	0x0210
        /*0116*/ 	.short	0x006c


	//----- nvinfo : EIATTR_SW_WAR
	.align		4
.L_45:
        /*0118*/ 	.byte	0x04, 0x36
        /*011a*/ 	.short	(.L_47 - .L_46)
.L_46:
        /*011c*/ 	.word	0x00000008
.L_47:


//--------------------- .nv.callgraph             --------------------------
	.section	.nv.callgraph,"",@"SHT_CUDA_CALLGRAPH"
	.align	4
	.sectionentsize	8
	.align		4
        /*0000*/ 	.word	0x00000000
	.align		4
        /*0004*/ 	.word	0xffffffff
	.align		4
        /*0008*/ 	.word	0x00000000
	.align		4
        /*000c*/ 	.word	0xfffffffe
	.align		4
        /*0010*/ 	.word	0x00000000
	.align		4
        /*0014*/ 	.word	0xfffffffd
	.align		4
        /*0018*/ 	.word	0x00000000
	.align		4
        /*001c*/ 	.word	0xfffffffc


//--------------------- .nv.constant4             --------------------------
	.section	.nv.constant4,"a",@progbits
	.align	8
	.align		8
.nv.constant4:
        /*0000*/ 	.dword	_$_str
	.align		8
        /*0008*/ 	.dword	_$_str_$_2


//--------------------- .text.triton_poi_fused__native_batch_norm_legit_no_training_add_convolution_relu_39 --------------------------
	.section	.text.triton_poi_fused__native_batch_norm_legit_no_training_add_convolution_relu_39,"ax",@progbits
	.align	128
        .global         triton_poi_fused__native_batch_norm_legit_no_training_add_convolution_relu_39
        .type           triton_poi_fused__native_batch_norm_legit_no_training_add_convolution_relu_39,@function
        .size           triton_poi_fused__native_batch_norm_legit_no_training_add_convolution_relu_39,(.L_x_1 - triton_poi_fused__native_batch_norm_legit_no_training_add_convolution_relu_39)
        .other          triton_poi_fused__native_batch_norm_legit_no_training_add_convolution_relu_39,@"STO_CUDA_ENTRY STV_DEFAULT"
triton_poi_fused__native_batch_norm_legit_no_training_add_convolution_relu_39:
.text.triton_poi_fused__native_batch_norm_legit_no_training_add_convolution_relu_39:
[----:B------:R-:W-:Y:S01]  /*0000*/  LDC R1, c[0x0][0x28] ;  /* 0x00000a00ff017b82 */ /* 0x000fe20000000800 */
[----:B------:R-:W1:Y:S07]  /*0010*/  S2R R0, SR_TID.X ;  /* 0x0000000000007919 */ /* 0x000e6e0000002100 */
[----:B------:R-:W2:Y:S01]  /*0020*/  LDC.64 R2, c[0x0][0x260] ;  /* 0x00009800ff027b82 */ /* 0x000ea20000000a00 */
[----:B------:R-:W-:Y:S01]  /*0030*/  ULDC.64 UR4, c[0x0][0x208] ;  /* 0x0000820000047ab9 */ /* 0x000fe20000000a00 */
[----:B------:R-:W3:Y:S06]  /*0040*/  S2R R5, SR_CTAID.X ;  /* 0x0000000000057919 */ /* 0x000eec0000002500 */
[----:B------:R-:W4:Y:S08]  /*0050*/  LDC.64 R14, c[0x0][0x240] ;  /* 0x00009000ff0e7b82 */ /* 0x000f300000000a00 */
[----:B------:R-:W5:Y:S08]  /*0060*/  LDC.64 R8, c[0x0][0x230] ;  /* 0x00008c00ff087b82 */ /* 0x000f700000000a00 */
[----:B------:R-:W2:Y:S01]  /*0070*/  LDC.64 R32, c[0x0][0x218] ;  /* 0x00008600ff207b82 */ /* 0x000ea20000000a00 */
[----:B-1----:R-:W-:-:S07]  /*0080*/  SHF.L.U32 R0, R0, 0x2, RZ ;  /* 0x0000000200007819 */ /* 0x002fce00000006ff */
[----:B------:R-:W1:Y:S01]  /*0090*/  LDC.64 R22, c[0x0][0x258] ;  /* 0x00009600ff167b82 */ /* 0x000e620000000a00 */
[----:B---3--:R-:W-:Y:S02]  /*00a0*/  SHF.R.S32.HI R4, RZ, 0x15, R5 ;  /* 0x00000015ff047819 */ /* 0x008fe40000011405 */
[----:B------:R-:W-:Y:S02]  /*00b0*/  LOP3.LUT R0, R0, 0x1fc, RZ, 0xc0, !PT ;  /* 0x000001fc00007812 */ /* 0x000fe400078ec0ff */
[----:B------:R-:W-:Y:S02]  /*00c0*/  SGXT R4, R4, 0x1 ;  /* 0x000000010404781a */ /* 0x000fe40000000200 */
[----:B------:R-:W-:-:S04]  /*00d0*/  LEA R5, R5, R0, 0xa ;  /* 0x0000000005057211 */ /* 0x000fc800078e50ff */
[----:B------:R-:W-:-:S04]  /*00e0*/  LEA.HI R4, R4, R5, RZ, 0xa ;  /* 0x0000000504047211 */ /* 0x000fc800078f50ff */
[----:B------:R-:W-:Y:S02]  /*00f0*/  SHF.R.S32.HI R18, RZ, 0xa, R4 ;  /* 0x0000000aff127819 */ /* 0x000fe40000011404 */
[----:B------:R-:W-:Y:S02]  /*0100*/  IADD3 R4, R4, 0x200, RZ ;  /* 0x0000020004047810 */ /* 0x000fe40007ffe0ff */
[----:B------:R-:W-:Y:S02]  /*0110*/  LEA.HI R0, R18, R18, RZ, 0x6 ;  /* 0x0000001212007211 */ /* 0x000fe400078f30ff */
[----:B------:R-:W-:Y:S02]  /*0120*/  SHF.R.S32.HI R4, RZ, 0xa, R4 ;  /* 0x0000000aff047819 */ /* 0x000fe40000011404 */
[----:B------:R-:W-:Y:S02]  /*0130*/  LOP3.LUT R7, R0, 0xffffffc0, RZ, 0xc0, !PT ;  /* 0xffffffc000077812 */ /* 0x000fe400078ec0ff */
[----:B------:R-:W-:-:S02]  /*0140*/  LEA.HI R0, R4, R4, RZ, 0x6 ;  /* 0x0000000404007211 */ /* 0x000fc400078f30ff */
[----:B------:R-:W-:Y:S02]  /*0150*/  IADD3 R18, R18, -R7, RZ ;  /* 0x8000000712127210 */ /* 0x000fe40007ffe0ff */
[----:B------:R-:W-:Y:S01]  /*0160*/  LOP3.LUT R29, R0, 0xffffffc0, RZ, 0xc0, !PT ;  /* 0xffffffc0001d7812 */ /* 0x000fe200078ec0ff */
[----:B0-2---:R-:W-:Y:S01]  /*0170*/  IMAD.WIDE R32, R5, 0x4, R32 ;  /* 0x0000000405207825 */ /* 0x005fe200078e0220 */
[----:B------:R-:W0:Y:S03]  /*0180*/  LDC.64 R6, c[0x0][0x268] ;  /* 0x00009a00ff067b82 */ /* 0x000e260000000a00 */
[----:B------:R-:W-:-:S06]  /*0190*/  IMAD.WIDE R20, R18, 0x4, R2 ;  /* 0x0000000412147825 */ /* 0x000fcc00078e0202 */
[----:B------:R-:W2:Y:S01]  /*01a0*/  LDG.E.EL R20, desc[UR4][R20.64] ;  /* 0x0000000414147981 */ /* 0x000ea2000c2e1900 */
[----:B------:R-:W-:Y:S01]  /*01b0*/  IADD3 R29, R4, -R29, RZ ;  /* 0x8000001d041d7210 */ /* 0x000fe20007ffe0ff */
[----:B----4-:R-:W-:-:S04]  /*01c0*/  IMAD.WIDE R12, R18, 0x4, R14 ;  /* 0x00000004120c7825 */ /* 0x010fc800078e020e */
[C---:B------:R-:W-:Y:S01]  /*01d0*/  IMAD.WIDE R26, R29.reuse, 0x4, R2 ;  /* 0x000000041d1a7825 */ /* 0x040fe200078e0202 */
[----:B------:R-:W3:Y:S01]  /*01e0*/  LDG.E.EL R19, desc[UR4][R12.64] ;  /* 0x000000040c137981 */ /* 0x000ee2000c2e1900 */
[----:B------:R-:W4:Y:S02]  /*01f0*/  LDC.64 R2, c[0x0][0x270] ;  /* 0x00009c00ff027b82 */ /* 0x000f240000000a00 */
[----:B------:R-:W-:Y:S02]  /*0200*/  IMAD.WIDE R14, R29, 0x4, R14 ;  /* 0x000000041d0e7825 */ /* 0x000fe400078e020e */
[----:B------:R-:W3:Y:S02]  /*0210*/  LDG.E.EL R26, desc[UR4][R26.64] ;  /* 0x000000041a1a7981 */ /* 0x000ee4000c2e1900 */
[C---:B-----5:R-:W-:Y:S02]  /*0220*/  IMAD.WIDE R10, R18.reuse, 0x4, R8 ;  /* 0x00000004120a7825 */ /* 0x060fe400078e0208 */
[----:B------:R-:W5:Y:S02]  /*0230*/  LDG.E.EL R17, desc[UR4][R14.64] ;  /* 0x000000040e117981 */ /* 0x000f64000c2e1900 */
[----:B-1----:R-:W-:-:S02]  /*0240*/  IMAD.WIDE R36, R18, 0x4, R22 ;  /* 0x0000000412247825 */ /* 0x002fc400078e0216 */
[----:B------:R-:W3:Y:S04]  /*0250*/  LDG.E.EL R16, desc[UR4][R10.64] ;  /* 0x000000040a107981 */ /* 0x000ee8000c2e1900 */
[----:B------:R-:W5:Y:S04]  /*0260*/  LDG.E.EL R4, desc[UR4][R36.64] ;  /* 0x0000000424047981 */ /* 0x000f68000c2e1900 */
[----:B------:R-:W5:Y:S01]  /*0270*/  LDG.E.128 R12, desc[UR4][R32.64] ;  /* 0x00000004200c7981 */ /* 0x000f62000c1e1d00 */
[----:B0-----:R-:W-:-:S04]  /*0280*/  IMAD.WIDE R38, R18, 0x4, R6 ;  /* 0x0000000412267825 */ /* 0x001fc800078e0206 */
[----:B----4-:R-:W-:Y:S01]  /*0290*/  IMAD.WIDE R30, R18, 0x4, R2 ;  /* 0x00000004121e7825 */ /* 0x010fe200078e0202 */
[----:B------:R0:W4:Y:S04]  /*02a0*/  LDG.E.EL R0, desc[UR4][R38.64] ;  /* 0x0000000426007981 */ /* 0x000128000c2e1900 */
[----:B------:R-:W4:Y:S01]  /*02b0*/  LDG.E.EL R21, desc[UR4][R30.64] ;  /* 0x000000041e157981 */ /* 0x000f22000c2e1900 */
[----:B------:R-:W-:-:S03]  /*02c0*/  IMAD.WIDE R34, R29, 0x4, R8 ;  /* 0x000000041d227825 */ /* 0x000fc600078e0208 */
[----:B------:R-:W4:Y:S01]  /*02d0*/  LDG.E.128 R8, desc[UR4][R32.64+0x800] ;  /* 0x0008000420087981 */ /* 0x000f22000c1e1d00 */
[C---:B------:R-:W-:Y:S01]  /*02e0*/  IMAD.WIDE R22, R29.reuse, 0x4, R22 ;  /* 0x000000041d167825 */ /* 0x040fe200078e0216 */
[----:B0-----:R-:W0:Y:S02]  /*02f0*/  LDC.64 R38, c[0x0][0x228] ;  /* 0x00008a00ff267b82 */ /* 0x001e240000000a00 */
[----:B------:R-:W4:Y:S04]  /*0300*/  LDG.E.EL R24, desc[UR4][R34.64] ;  /* 0x0000000422187981 */ /* 0x000f28000c2e1900 */
[----:B------:R-:W4:Y:S01]  /*0310*/  LDG.E.EL R22, desc[UR4][R22.64] ;  /* 0x0000000416167981 */ /* 0x000f22000c2e1900 */
[----:B------:R-:W-:-:S04]  /*0320*/  IMAD.WIDE R6, R29, 0x4, R6 ;  /* 0x000000041d067825 */ /* 0x000fc800078e0206 */
[----:B------:R-:W-:Y:S01]  /*0330*/  IMAD.WIDE R2, R29, 0x4, R2 ;  /* 0x000000041d027825 */ /* 0x000fe200078e0202 */
[----:B------:R-:W4:Y:S04]  /*0340*/  LDG.E.EL R25, desc[UR4][R6.64] ;  /* 0x0000000406197981 */ /* 0x000f28000c2e1900 */
[----:B------:R1:W4:Y:S02]  /*0350*/  LDG.E.EL R27, desc[UR4][R2.64] ;  /* 0x00000004021b7981 */ /* 0x000324000c2e1900 */
[----:B-1----:R-:W-:Y:S01]  /*0360*/  HFMA2.MMA R3, -RZ, RZ, 1.625, 0 ;  /* 0x3e800000ff037435 */ /* 0x002fe200000001ff */
[----:B--2---:R-:W-:-:S04]  /*0370*/  FADD R20, R20, 9.9999997473787516356e-06 ;  /* 0x3727c5ac14147421 */ /* 0x004fc80000000000 */
[----:B------:R-:W1:Y:S02]  /*0380*/  MUFU.SQRT R28, R20 ;  /* 0x00000014001c7308 */ /* 0x000e640000002000 */
[C---:B-1----:R-:W-:Y:S02]  /*0390*/  FSETP.GT.AND P2, PT, R28.reuse, 8.50705917302346158658e+37, PT ;  /* 0x7e8000001c00780b */ /* 0x042fe40003f44000 */
[----:B------:R-:W-:Y:S01]  /*03a0*/  FSETP.GEU.AND P3, PT, R28, 1.175494350822287508e-38, PT ;  /* 0x008000001c00780b */ /* 0x000fe20003f6e000 */
[----:B---3--:R-:W-:-:S10]  /*03b0*/  FADD R26, R26, 9.9999997473787516356e-06 ;  /* 0x3727c5ac1a1a7421 */ /* 0x008fd40000000000 */
[----:B------:R-:W-:-:S04]  /*03c0*/  @P2 FMUL R28, R28, 0.25 ;  /* 0x3e8000001c1c2820 */ /* 0x000fc80000400000 */
[----:B------:R-:W-:-:S04]  /*03d0*/  @!P3 FMUL R28, R28, 16777216 ;  /* 0x4b8000001c1cb820 */ /* 0x000fc80000400000 */
[----:B------:R-:W1:Y:S01]  /*03e0*/  MUFU.RCP R2, R28 ;  /* 0x0000001c00027308 */ /* 0x000e620000001000 */
[----:B------:R-:W-:Y:S01]  /*03f0*/  FADD R19, R19, 9.9999997473787516356e-06 ;  /* 0x3727c5ac13137421 */ /* 0x000fe20000000000 */
[----:B-----5:R-:W-:Y:S01]  /*0400*/  FADD R17, R17, 9.9999997473787516356e-06 ;  /* 0x3727c5ac11117421 */ /* 0x020fe20000000000 */
[----:B------:R-:W-:-:S05]  /*0410*/  FSEL R23, R3, 1, P2 ;  /* 0x3f80000003177808 */ /* 0x000fca0001000000 */
[----:B------:R-:W2:Y:S01]  /*0420*/  MUFU.SQRT R7, R26 ;  /* 0x0000001a00077308 */ /* 0x000ea20000002000 */
[----:B------:R-:W-:Y:S01]  /*0430*/  FADD R14, R14, R16 ;  /* 0x000000100e0e7221 */ /* 0x000fe20000000000 */
[----:B------:R-:W-:-:S03]  /*0440*/  @!P3 FMUL R23, R23, 16777216 ;  /* 0x4b8000001717b820 */ /* 0x000fc60000400000 */
[----:B------:R-:W-:-:S03]  /*0450*/  FADD R37, -R4, R14 ;  /* 0x0000000e04257221 */ /* 0x000fc60000000100 */
[----:B------:R-:W3:Y:S01]  /*0460*/  MUFU.SQRT R19, R19 ;  /* 0x0000001300137308 */ /* 0x000ee20000002000 */
[----:B-1----:R-:W-:Y:S01]  /*0470*/  FMUL R2, R2, R23 ;  /* 0x0000001702027220 */ /* 0x002fe20000400000 */
[----:B------:R-:W-:-:S06]  /*0480*/  FADD R13, R13, R16 ;  /* 0x000000100d0d7221 */ /* 0x000fcc0000000000 */
[----:B------:R-:W1:Y:S01]  /*0490*/  MUFU.SQRT R17, R17 ;  /* 0x0000001100117308 */ /* 0x000e620000002000 */
[----:B------:R-:W-:Y:S01]  /*04a0*/  FMUL R28, R2, R37 ;  /* 0x00000025021c7220 */ /* 0x000fe20000400000 */
[C---:B--2---:R-:W-:Y:S01]  /*04b0*/  FSETP.GT.AND P3, PT, R7.reuse, 8.50705917302346158658e+37, PT ;  /* 0x7e8000000700780b */ /* 0x044fe20003f64000 */
[----:B------:R-:W2:Y:S01]  /*04c0*/  LDC.64 R36, c[0x0][0x238] ;  /* 0x00008e00ff247b82 */ /* 0x000ea20000000a00 */
[----:B------:R-:W-:Y:S01]  /*04d0*/  FADD R35, -R4, R13 ;  /* 0x0000000d04237221 */ /* 0x000fe20000000100 */
[----:B------:R-:W-:Y:S01]  /*04e0*/  FSETP.GEU.AND P5, PT, R7, 1.175494350822287508e-38, PT ;  /* 0x008000000700780b */ /* 0x000fe20003fae000 */
[--C-:B------:R-:W-:Y:S01]  /*04f0*/  FADD R12, R12, R16.reuse ;  /* 0x000000100c0c7221 */ /* 0x100fe20000000000 */
[----:B------:R-:W-:Y:S01]  /*0500*/  FADD R15, R15, R16 ;  /* 0x000000100f0f7221 */ /* 0x000fe20000000000 */
[----:B------:R-:W-:Y:S01]  /*0510*/  FMUL R16, R2, R35 ;  /* 0x0000002302107220 */ /* 0x000fe20000400000 */
[----:B---3--:R-:W-:Y:S02]  /*0520*/  FSETP.GT.AND P1, PT, R19, 8.50705917302346158658e+37, PT ;  /* 0x7e8000001300780b */ /* 0x008fe40003f24000 */
[----:B------:R-:W3:Y:S01]  /*0530*/  LDC.64 R34, c[0x0][0x248] ;  /* 0x00009200ff227b82 */ /* 0x000ee20000000a00 */
[----:B-1----:R-:W-:Y:S01]  /*0540*/  FSETP.GT.AND P2, PT, R17, 8.50705917302346158658e+37, PT ;  /* 0x7e8000001100780b */ /* 0x002fe20003f44000 */
[----:B------:R-:W-:Y:S01]  /*0550*/  FADD R31, -R4, R12 ;  /* 0x0000000c041f7221 */ /* 0x000fe20000000100 */
[----:B------:R-:W-:-:S02]  /*0560*/  FSETP.GEU.AND P0, PT, R19, 1.175494350822287508e-38, PT ;  /* 0x008000001300780b */ /* 0x000fc40003f0e000 */
[----:B------:R-:W-:Y:S01]  /*0570*/  FSETP.GEU.AND P4, PT, R17, 1.175494350822287508e-38, PT ;  /* 0x008000001100780b */ /* 0x000fe20003f8e000 */
[----:B------:R-:W-:Y:S01]  /*0580*/  @P3 FMUL R7, R7, 0.25 ;  /* 0x3e80000007073820 */ /* 0x000fe20000400000 */
[----:B------:R-:W-:Y:S01]  /*0590*/  FADD R23, -R4, R15 ;  /* 0x0000000f04177221 */ /* 0x000fe20000000100 */
[----:B------:R-:W-:Y:S01]  /*05a0*/  FMUL R6, R2, R31 ;  /* 0x0000001f02067220 */ /* 0x000fe20000400000 */
[----:B0-----:R-:W-:-:S04]  /*05b0*/  IMAD.WIDE R30, R18, 0x4, R38 ;  /* 0x00000004121e7825 */ /* 0x001fc800078e0226 */
[----:B------:R-:W-:Y:S01]  /*05c0*/  @!P5 FMUL R7, R7, 16777216 ;  /* 0x4b8000000707d820 */ /* 0x000fe20000400000 */
[----:B------:R-:W-:Y:S01]  /*05d0*/  @P1 FMUL R19, R19, 0.25 ;  /* 0x3e80000013131820 */ /* 0x000fe20000400000 */
[----:B------:R-:W-:-:S04]  /*05e0*/  IMAD.WIDE R38, R29, 0x4, R38 ;  /* 0x000000041d267825 */ /* 0x000fc800078e0226 */
[----:B------:R-:W-:Y:S01]  /*05f0*/  @P2 FMUL R17, R17, 0.25 ;  /* 0x3e80000011112820 */ /* 0x000fe20000400000 */
[----:B------:R-:W-:Y:S01]  /*0600*/  FMUL R20, R2, R23 ;  /* 0x0000001702147220 */ /* 0x000fe20000400000 */
[--C-:B----4-:R-:W-:Y:S01]  /*0610*/  FADD R8, R8, R24.reuse ;  /* 0x0000001808087221 */ /* 0x110fe20000000000 */
[----:B------:R0:W1:Y:S01]  /*0620*/  MUFU.RCP R23, R7 ;  /* 0x0000000700177308 */ /* 0x0000620000001000 */
[----:B------:R-:W-:Y:S01]  /*0630*/  @!P0 FMUL R19, R19, 16777216 ;  /* 0x4b80000013138820 */ /* 0x000fe20000400000 */
[----:B------:R-:W-:Y:S01]  /*0640*/  @!P4 FMUL R17, R17, 16777216 ;  /* 0x4b8000001111c820 */ /* 0x000fe20000400000 */
[C-C-:B------:R-:W-:Y:S01]  /*0650*/  FFMA R2, R0.reuse, R6, R21.reuse ;  /* 0x0000000600027223 */ /* 0x140fe20000000015 */
[----:B------:R-:W-:Y:S01]  /*0660*/  FFMA R6, R0, R16, R21 ;  /* 0x0000001000067223 */ /* 0x000fe20000000015 */
[----:B------:R-:W-:Y:S01]  /*0670*/  FSEL R16, R3, 1, P3 ;  /* 0x3f80000003107808 */ /* 0x000fe20001800000 */
[--C-:B------:R-:W-:Y:S01]  /*0680*/  FADD R9, R9, R24.reuse ;  /* 0x0000001809097221 */ /* 0x100fe20000000000 */
[--C-:B------:R-:W-:Y:S01]  /*0690*/  FADD R10, R10, R24.reuse ;  /* 0x000000180a0a7221 */ /* 0x100fe20000000000 */
[----:B------:R-:W-:Y:S01]  /*06a0*/  FADD R11, R11, R24 ;  /* 0x000000180b0b7221 */ /* 0x000fe20000000000 */
[----:B0-----:R2:W4:Y:S01]  /*06b0*/  LDG.E.EL R7, desc[UR4][R38.64] ;  /* 0x0000000426077981 */ /* 0x001522000c2e1900 */
[----:B------:R0:W-:Y:S01]  /*06c0*/  MUFU.RCP R26, R19 ;  /* 0x00000013001a7308 */ /* 0x0001e20000001000 */
[----:B------:R-:W-:-:S02]  /*06d0*/  @!P5 FMUL R16, R16, 16777216 ;  /* 0x4b8000001010d820 */ /* 0x000fc40000400000 */
[----:B------:R-:W5:Y:S01]  /*06e0*/  LDG.E.EL R31, desc[UR4][R30.64] ;  /* 0x000000041e1f7981 */ /* 0x000f62000c2e1900 */
[----:B--2---:R-:W-:-:S04]  /*06f0*/  IMAD.WIDE R38, R18, 0x4, R36 ;  /* 0x0000000412267825 */ /* 0x004fc800078e0224 */
[----:B------:R2:W3:Y:S01]  /*0700*/  MUFU.RCP R4, R17 ;  /* 0x0000001100047308 */ /* 0x0004e20000001000 */
[----:B------:R-:W-:Y:S01]  /*0710*/  IMAD.WIDE R36, R29, 0x4, R36 ;  /* 0x000000041d247825 */ /* 0x000fe200078e0224 */
[----:B0-----:R-:W-:-:S03]  /*0720*/  FSEL R19, R3, 1, P1 ;  /* 0x3f80000003137808 */ /* 0x001fc60000800000 */
[----:B------:R-:W-:Y:S01]  /*0730*/  FFMA R20, R0, R20, R21 ;  /* 0x0000001400147223 */ /* 0x000fe20000000015 */
[----:B-1----:R-:W-:Y:S01]  /*0740*/  FMUL R23, R23, R16 ;  /* 0x0000001017177220 */ /* 0x002fe20000400000 */
[----:B------:R-:W4:Y:S01]  /*0750*/  LDG.E.EL R30, desc[UR4][R38.64] ;  /* 0x00000004261e7981 */ /* 0x000f22000c2e1900 */
[----:B--2---:R-:W-:-:S03]  /*0760*/  FSEL R17, R3, 1, P2 ;  /* 0x3f80000003117808 */ /* 0x004fc60001000000 */
[----:B------:R3:W2:Y:S01]  /*0770*/  LDG.E.EL R3, desc[UR4][R36.64] ;  /* 0x0000000424037981 */ /* 0x0006a2000c2e1900 */
[----:B------:R-:W-:Y:S01]  /*0780*/  FFMA R21, R0, R28, R21 ;  /* 0x0000001c00157223 */ /* 0x000fe20000000015 */
[C---:B------:R-:W-:Y:S01]  /*0790*/  FADD R24, -R22.reuse, R8 ;  /* 0x0000000816187221 */ /* 0x040fe20000000100 */
[----:B------:R-:W-:Y:S01]  /*07a0*/  FADD R40, -R22, R10 ;  /* 0x0000000a16287221 */ /* 0x000fe20000000100 */
[----:B---3--:R-:W-:-:S04]  /*07b0*/  IMAD.WIDE R36, R18, 0x4, R34 ;  /* 0x0000000412247825 */ /* 0x008fc800078e0222 */
[----:B------:R-:W-:Y:S01]  /*07c0*/  FADD R38, -R22, R9 ;  /* 0x0000000916267221 */ /* 0x000fe20000000100 */
[----:B------:R-:W-:Y:S01]  /*07d0*/  @!P4 FMUL R17, R17, 16777216 ;  /* 0x4b8000001111c820 */ /* 0x000fe20000400000 */
[----:B------:R0:W3:Y:S02]  /*07e0*/  LDG.E.EL R28, desc[UR4][R36.64] ;  /* 0x00000004241c7981 */ /* 0x0000e4000c2e1900 */
[C---:B------:R-:W-:Y:S01]  /*07f0*/  FMUL R38, R23.reuse, R38 ;  /* 0x0000002617267220 */ /* 0x040fe20000400000 */
[----:B------:R-:W-:Y:S02]  /*0800*/  FMUL R0, R4, R17 ;  /* 0x0000001104007220 */ /* 0x000fe40000400000 */
[----:B------:R-:W1:Y:S01]  /*0810*/  LDC.64 R16, c[0x0][0x250] ;  /* 0x00009400ff107b82 */ /* 0x000e620000000a00 */
[----:B0-----:R-:W-:Y:S01]  /*0820*/  FADD R36, -R22, R11 ;  /* 0x0000000b16247221 */ /* 0x001fe20000000100 */
[C---:B------:R-:W-:Y:S01]  /*0830*/  FMUL R22, R23.reuse, R24 ;  /* 0x0000001817167220 */ /* 0x040fe20000400000 */
[----:B------:R-:W-:-:S02]  /*0840*/  FMUL R24, R23, R40 ;  /* 0x0000002817187220 */ /* 0x000fc40000400000 */
[----:B------:R-:W-:Y:S01]  /*0850*/  FMUL R36, R23, R36 ;  /* 0x0000002417247220 */ /* 0x000fe20000400000 */
[C-C-:B------:R-:W-:Y:S01]  /*0860*/  FFMA R22, R25.reuse, R22, R27.reuse ;  /* 0x0000001619167223 */ /* 0x140fe2000000001b */
[C-C-:B------:R-:W-:Y:S01]  /*0870*/  FFMA R23, R25.reuse, R38, R27.reuse ;  /* 0x0000002619177223 */ /* 0x140fe2000000001b */
[C-C-:B------:R-:W-:Y:S01]  /*0880*/  FFMA R24, R25.reuse, R24, R27.reuse ;  /* 0x0000001819187223 */ /* 0x140fe2000000001b */
[----:B------:R-:W-:Y:S02]  /*0890*/  FFMA R25, R25, R36, R27 ;  /* 0x0000002419197223 */ /* 0x000fe4000000001b */
[----:B------:R-:W0:Y:S01]  /*08a0*/  LDC.64 R36, c[0x0][0x210] ;  /* 0x00008400ff247b82 */ /* 0x000e220000000a00 */
[----:B------:R-:W-:-:S04]  /*08b0*/  @!P0 FMUL R19, R19, 16777216 ;  /* 0x4b80000013138820 */ /* 0x000fc80000400000 */
[----:B------:R-:W-:Y:S01]  /*08c0*/  FMUL R26, R26, R19 ;  /* 0x000000131a1a7220 */ /* 0x000fe20000400000 */
[----:B-1----:R-:W-:-:S04]  /*08d0*/  IMAD.WIDE R18, R18, 0x4, R16 ;  /* 0x0000000412127825 */ /* 0x002fc800078e0210 */
[----:B------:R-:W-:-:S04]  /*08e0*/  IMAD.WIDE R16, R29, 0x4, R16 ;  /* 0x000000041d107825 */ /* 0x000fc800078e0210 */
[----:B------:R-:W-:Y:S01]  /*08f0*/  IMAD.WIDE R34, R29, 0x4, R34 ;  /* 0x000000041d227825 */ /* 0x000fe200078e0222 */
[----:B------:R5:W2:Y:S04]  /*0900*/  LDG.E.EL R27, desc[UR4][R16.64] ;  /* 0x00000004101b7981 */ /* 0x000aa8000c2e1900 */
[----:B------:R1:W3:Y:S01]  /*0910*/  LDG.E.EL R29, desc[UR4][R18.64] ;  /* 0x00000004121d7981 */ /* 0x0002e2000c2e1900 */
[----:B0-----:R-:W-:-:S03]  /*0920*/  IMAD.WIDE R36, R5, 0x4, R36 ;  /* 0x0000000405247825 */ /* 0x001fc600078e0224 */
[----:B------:R0:W2:Y:S04]  /*0930*/  LDG.E.EL R4, desc[UR4][R34.64] ;  /* 0x0000000422047981 */ /* 0x0000a8000c2e1900 */
[----:B------:R-:W5:Y:S02]  /*0940*/  LDG.E.128 R16, desc[UR4][R36.64] ;  /* 0x0000000424107981 */ /* 0x000f64000c1e1d00 */
[--C-:B-----5:R-:W-:Y:S01]  /*0950*/  FADD R16, R16, R31.reuse ;  /* 0x0000001f10107221 */ /* 0x120fe20000000000 */
[--C-:B------:R-:W-:Y:S01]  /*0960*/  FADD R17, R17, R31.reuse ;  /* 0x0000001f11117221 */ /* 0x100fe20000000000 */
[--C-:B-1----:R-:W-:Y:S01]  /*0970*/  FADD R18, R18, R31.reuse ;  /* 0x0000001f12127221 */ /* 0x102fe20000000000 */
[----:B------:R-:W-:Y:S01]  /*0980*/  FADD R19, R19, R31 ;  /* 0x0000001f13137221 */ /* 0x000fe20000000000 */
[C---:B----4-:R-:W-:Y:S01]  /*0990*/  FADD R31, -R30.reuse, R16 ;  /* 0x000000101e1f7221 */ /* 0x050fe20000000100 */
[C---:B0-----:R-:W-:Y:S01]  /*09a0*/  FADD R34, -R30.reuse, R17 ;  /* 0x000000111e227221 */ /* 0x041fe20000000100 */
[C---:B------:R-:W-:Y:S01]  /*09b0*/  FADD R39, -R30.reuse, R18 ;  /* 0x000000121e277221 */ /* 0x040fe20000000100 */
[----:B------:R-:W-:Y:S01]  /*09c0*/  FADD R35, -R30, R19 ;  /* 0x000000131e237221 */ /* 0x000fe20000000100 */
[----:B------:R0:W-:Y:S04]  /*09d0*/  STG.E.128 desc[UR4][R36.64], R16 ;  /* 0x0000001024007986 */ /* 0x0001e8000c101d04 */
[----:B0-----:R-:W4:Y:S01]  /*09e0*/  LDG.E.128 R16, desc[UR4][R36.64+0x800] ;  /* 0x0008000424107981 */ /* 0x001f22000c1e1d00 */
[C---:B------:R-:W-:Y:S01]  /*09f0*/  FMUL R35, R26.reuse, R35 ;  /* 0x000000231a237220 */ /* 0x040fe20000400000 */
[C---:B------:R-:W-:Y:S01]  /*0a00*/  FMUL R30, R26.reuse, R39 ;  /* 0x000000271a1e7220 */ /* 0x040fe20000400000 */
[----:B------:R-:W-:-:S02]  /*0a10*/  FMUL R31, R26, R31 ;  /* 0x0000001f1a1f7220 */ /* 0x000fc40000400000 */
[--C-:B---3--:R-:W-:Y:S01]  /*0a20*/  FFMA R35, R28, R35, R29.reuse ;  /* 0x000000231c237223 */ /* 0x108fe2000000001d */
[----:B------:R-:W-:Y:S01]  /*0a30*/  FMUL R34, R26, R34 ;  /* 0x000000221a227220 */ /* 0x000fe20000400000 */
[C-C-:B------:R-:W-:Y:S01]  /*0a40*/  FFMA R30, R28.reuse, R30, R29.reuse ;  /* 0x0000001e1c1e7223 */ /* 0x140fe2000000001d */
[C-C-:B------:R-:W-:Y:S02]  /*0a50*/  FFMA R31, R28.reuse, R31, R29.reuse ;  /* 0x0000001f1c1f7223 */ /* 0x140fe4000000001d */
[----:B------:R-:W-:Y:S01]  /*0a60*/  FSETP.GEU.AND P5, PT, R35, -R20, PT ;  /* 0x800000142300720b */ /* 0x000fe20003fae000 */
[----:B------:R-:W-:Y:S01]  /*0a70*/  FFMA R34, R28, R34, R29 ;  /* 0x000000221c227223 */ /* 0x000fe2000000001d */
[----:B------:R-:W-:Y:S01]  /*0a80*/  FADD R20, R20, R35 ;  /* 0x0000002314147221 */ /* 0x000fe20000000000 */
[----:B------:R-:W-:Y:S01]  /*0a90*/  FSETP.GEU.AND P6, PT, R30, -R21, PT ;  /* 0x800000151e00720b */ /* 0x000fe20003fce000 */
[----:B------:R-:W-:Y:S02]  /*0aa0*/  FADD R21, R21, R30 ;  /* 0x0000001e15157221 */ /* 0x000fe40000000000 */
[----:B------:R-:W-:Y:S01]  /*0ab0*/  FSETP.GEU.AND P3, PT, R34, -R6, PT ;  /* 0x800000062200720b */ /* 0x000fe20003f6e000 */
[----:B------:R-:W-:-:S02]  /*0ac0*/  FADD R34, R6, R34 ;  /* 0x0000002206227221 */ /* 0x000fc40000000000 */
[----:B------:R-:W-:Y:S02]  /*0ad0*/  FSEL R6, R21, RZ, P6 ;  /* 0x000000ff15067208 */ /* 0x000fe40003000000 */
[----:B------:R-:W-:Y:S01]  /*0ae0*/  FSETP.GEU.AND P4, PT, R31, -R2, PT ;  /* 0x800000021f00720b */ /* 0x000fe20003f8e000 */
[--C-:B----4-:R-:W-:Y:S01]  /*0af0*/  FADD R16, R16, R7.reuse ;  /* 0x0000000710107221 */ /* 0x110fe20000000000 */
[--C-:B------:R-:W-:Y:S01]  /*0b00*/  FADD R17, R17, R7.reuse ;  /* 0x0000000711117221 */ /* 0x100fe20000000000 */
[--C-:B------:R-:W-:Y:S01]  /*0b10*/  FADD R18, R18, R7.reuse ;  /* 0x0000000712127221 */ /* 0x100fe20000000000 */
[----:B------:R-:W-:Y:S01]  /*0b20*/  FADD R19, R19, R7 ;  /* 0x0000000713137221 */ /* 0x000fe20000000000 */
[C---:B--2---:R-:W-:Y:S01]  /*0b30*/  FADD R7, -R3.reuse, R16 ;  /* 0x0000001003077221 */ /* 0x044fe20000000100 */
[C---:B------:R-:W-:Y:S01]  /*0b40*/  FADD R29, -R3.reuse, R17 ;  /* 0x00000011031d7221 */ /* 0x040fe20000000100 */
[C---:B------:R-:W-:Y:S01]  /*0b50*/  FADD R35, -R3.reuse, R18 ;  /* 0x0000001203237221 */ /* 0x040fe20000000100 */
[----:B------:R-:W-:Y:S01]  /*0b60*/  FADD R3, -R3, R19 ;  /* 0x0000001303037221 */ /* 0x000fe20000000100 */
[C---:B------:R-:W-:Y:S01]  /*0b70*/  FMUL R7, R0.reuse, R7 ;  /* 0x0000000700077220 */ /* 0x040fe20000400000 */
[C---:B------:R-:W-:Y:S01]  /*0b80*/  FMUL R26, R0.reuse, R29 ;  /* 0x0000001d001a7220 */ /* 0x040fe20000400000 */
[C---:B------:R-:W-:Y:S01]  /*0b90*/  FMUL R28, R0.reuse, R35 ;  /* 0x00000023001c7220 */ /* 0x040fe20000400000 */
[----:B------:R-:W-:Y:S01]  /*0ba0*/  FMUL R30, R0, R3 ;  /* 0x00000003001e7220 */ /* 0x000fe20000400000 */
[C-C-:B------:R-:W-:Y:S01]  /*0bb0*/  FFMA R7, R4.reuse, R7, R27.reuse ;  /* 0x0000000704077223 */ /* 0x140fe2000000001b */
[C-C-:B------:R-:W-:Y:S01]  /*0bc0*/  FFMA R0, R4.reuse, R26, R27.reuse ;  /* 0x0000001a04007223 */ /* 0x140fe2000000001b */
[C-C-:B------:R-:W-:Y:S01]  /*0bd0*/  FFMA R3, R4.reuse, R28, R27.reuse ;  /* 0x0000001c04037223 */ /* 0x140fe2000000001b */
[----:B------:R-:W-:-:S02]  /*0be0*/  FFMA R30, R4, R30, R27 ;  /* 0x0000001e041e7223 */ /* 0x000fc4000000001b */
[----:B------:R-:W0:Y:S01]  /*0bf0*/  LDC.64 R26, c[0x0][0x220] ;  /* 0x00008800ff1a7b82 */ /* 0x000e220000000a00 */
[----:B------:R-:W-:Y:S01]  /*0c00*/  FSETP.GEU.AND P1, PT, R7, -R22, PT ;  /* 0x800000160700720b */ /* 0x000fe20003f2e000 */
[----:B------:R-:W-:Y:S01]  /*0c10*/  FADD R22, R22, R7 ;  /* 0x0000000716167221 */ /* 0x000fe20000000000 */
[----:B------:R-:W-:Y:S01]  /*0c20*/  FSETP.GEU.AND P2, PT, R30, -R25, PT ;  /* 0x800000191e00720b */ /* 0x000fe20003f4e000 */
[----:B------:R-:W-:Y:S01]  /*0c30*/  FADD R4, R2, R31 ;  /* 0x0000001f02047221 */ /* 0x000fe20000000000 */
[----:B------:R-:W-:Y:S01]  /*0c40*/  FSETP.GEU.AND P0, PT, R0, -R23, PT ;  /* 0x800000170000720b */ /* 0x000fe20003f0e000 */
[----:B------:R-:W-:Y:S01]  /*0c50*/  FADD R25, R25, R30 ;  /* 0x0000001e19197221 */ /* 0x000fe20000000000 */
[----:B------:R-:W-:Y:S01]  /*0c60*/  FSETP.GEU.AND P6, PT, R3, -R24, PT ;  /* 0x800000180300720b */ /* 0x000fe20003fce000 */
[----:B------:R-:W-:Y:S01]  /*0c70*/  FADD R0, R23, R0 ;  /* 0x0000000017007221 */ /* 0x000fe20000000000 */
[----:B------:R-:W-:Y:S01]  /*0c80*/  FADD R3, R24, R3 ;  /* 0x0000000318037221 */ /* 0x000fe20000000000 */
[----:B------:R-:W-:-:S02]  /*0c90*/  FSEL R7, R20, RZ, P5 ;  /* 0x000000ff14077208 */ /* 0x000fc40002800000 */
[----:B------:R-:W-:Y:S02]  /*0ca0*/  FSEL R20, R22, RZ, P1 ;  /* 0x000000ff16147208 */ /* 0x000fe40000800000 */
[----:B------:R-:W-:Y:S02]  /*0cb0*/  FSEL R4, R4, RZ, P4 ;  /* 0x000000ff04047208 */ /* 0x000fe40002000000 */
[----:B------:R-:W-:Y:S02]  /*0cc0*/  FSEL R23, R25, RZ, P2 ;  /* 0x000000ff19177208 */ /* 0x000fe40001000000 */
[----:B------:R-:W-:Y:S02]  /*0cd0*/  FSEL R21, R0, RZ, P0 ;  /* 0x000000ff00157208 */ /* 0x000fe40000000000 */
[----:B------:R-:W-:Y:S01]  /*0ce0*/  FSEL R22, R3, RZ, P6 ;  /* 0x000000ff03167208 */ /* 0x000fe20003000000 */
[----:B0-----:R-:W-:Y:S01]  /*0cf0*/  IMAD.WIDE R26, R5, 0x4, R26 ;  /* 0x00000004051a7825 */ /* 0x001fe200078e021a */
[----:B------:R-:W-:Y:S01]  /*0d00*/  FSEL R5, R34, RZ, P3 ;  /* 0x000000ff22057208 */ /* 0x000fe20001800000 */
[----:B------:R-:W-:Y:S04]  /*0d10*/  STG.E.128 desc[UR4][R36.64+0x800], R16 ;  /* 0x0008001024007986 */ /* 0x000fe8000c101d04 */
[----:B------:R-:W-:Y:S04]  /*0d20*/  STG.E.128 desc[UR4][R32.64], R12 ;  /* 0x0000000c20007986 */ /* 0x000fe8000c101d04 */
[----:B------:R-:W-:Y:S04]  /*0d30*/  STG.E.128 desc[UR4][R32.64+0x800], R8 ;  /* 0x0008000820007986 */ /* 0x000fe8000c101d04 */
[----:B------:R-:W-:Y:S04]  /*0d40*/  STG.E.128 desc[UR4][R26.64], R4 ;  /* 0x000000041a007986 */ /* 0x000fe8000c101d04 */
[----:B------:R-:W-:Y:S01]  /*0d50*/  STG.E.128 desc[UR4][R26.64+0x800], R20 ;  /* 0x000800141a007986 */ /* 0x000fe2000c101d04 */
[----:B------:R-:W-:Y:S05]  /*0d60*/  EXIT ;  /* 0x000000000000794d */ /* 0x000fea0003800000 */
.L_x_0:
[----:B------:R-:W-:-:S00]  /*0d70*/  BRA `(.L_x_0) ;  /* 0xfffffffc00fc7947 */ /* 0x000fc0000383ffff */
[----:B------:R-:W-:-:S00]  /*0d80*/  NOP ;  /* 0x0000000000007918 */ /* 0x000fc00000000000 */
[----:B------:R-:W-:-:S00]  /*0d90*/  NOP ;  /* 0x0000000000007918 */ /* 0x000fc00000000000 */
[----:B------:R-:W-:-:S00]  /*0da0*/  NOP ;  /* 0x0000000000007918 */ /* 0x000fc00000000000 */
[----:B------:R-:W-:-:S00]  /*0db0*/  NOP ;  /* 0x0000000000007918 */ /* 0x000fc00000000000 */
[----:B------:R-:W-:-:S00]  /*0dc0*/  NOP ;  /* 0x0000000000007918 */ /* 0x000fc00000000000 */
[----:B------:R-:W-:-:S00]  /*0dd0*/  NOP ;  /* 0x0000000000007918 */ /* 0x000fc00000000000 */
[----:B------:R-:W-:-:S00]  /*0de0*/  NOP ;  /* 0x0000000000007918 */ /* 0x000fc00000000000 */
[----:B------:R-:W-:-:S00]  /*0df0*/  NOP ;  /* 0x0000000000007918 */ /* 0x000fc00000000000 */
.L_x_1:


//--------------------- .nv.global.init           --------------------------
	.section	.nv.global.init,"aw",@progbits
.nv.global.init:
	.type		_$_str,@object
	.size		_$_str,(_$_str_$_2 - _$_str)
_$_str:
        /*0000*/ 	.byte	0x5f, 0x5f, 0x43, 0x55, 0x44, 0x41, 0x5f, 0x46, 0x54, 0x5a, 0x00
	.type		_$_str_$_2,@object
	.size		_$_str_$_2,(.L_1 - _$_str_$_2)
_$_str_$_2:
        /*000b*/ 	.byte	0x5f, 0x5f, 0x43, 0x55, 0x44, 0x41, 0x5f, 0x50, 0x52, 0x45, 0x43, 0x5f, 0x53, 0x51, 0x52, 0x54
        /*001b*/ 	.byte	0x00
.L_1:


//--------------------- .nv.constant0.triton_poi_fused__native_batch_norm_legit_no_training_add_convolution_relu_39 --------------------------
	.section	.nv.constant0.triton_poi_fused__native_batch_norm_legit_no_training_add_convolution_relu_39,"a",@progbits
	.sectionflags	@""
	.align	4
.nv.constant0.triton_poi_fused__native_batch_norm_legit_no_training_add_convolution_relu_39:
	.zero		636
